//
// Generated by NVIDIA NVVM Compiler
//
// Compiler Build ID: CL-36424714
// Cuda compilation tools, release 13.0, V13.0.88
// Based on NVVM 20.0.0
//

.version 9.0
.target sm_100
.address_size 64

	// .globl	_Z13packMatKernelPjjjjS_jj

.visible .entry _Z13packMatKernelPjjjjS_jj(
	.param .u64 .ptr .align 1 _Z13packMatKernelPjjjjS_jj_param_0,
	.param .u32 _Z13packMatKernelPjjjjS_jj_param_1,
	.param .u32 _Z13packMatKernelPjjjjS_jj_param_2,
	.param .u32 _Z13packMatKernelPjjjjS_jj_param_3,
	.param .u64 .ptr .align 1 _Z13packMatKernelPjjjjS_jj_param_4,
	.param .u32 _Z13packMatKernelPjjjjS_jj_param_5,
	.param .u32 _Z13packMatKernelPjjjjS_jj_param_6
)
{
	.reg .pred 	%p<6>;
	.reg .b32 	%r<36>;
	.reg .b64 	%rd<13>;

	ld.param.u64 	%rd3, [_Z13packMatKernelPjjjjS_jj_param_0];
	ld.param.u32 	%r12, [_Z13packMatKernelPjjjjS_jj_param_2];
	ld.param.u32 	%r14, [_Z13packMatKernelPjjjjS_jj_param_3];
	ld.param.u64 	%rd4, [_Z13packMatKernelPjjjjS_jj_param_4];
	ld.param.u32 	%r13, [_Z13packMatKernelPjjjjS_jj_param_5];
	ld.param.u32 	%r15, [_Z13packMatKernelPjjjjS_jj_param_6];
	cvta.to.global.u64 	%rd5, %rd4;
	cvta.to.global.u64 	%rd6, %rd3;
	mov.u32 	%r34, %tid.x;
	mov.u32 	%r16, %ctaid.x;
	mov.u32 	%r2, %ntid.x;
	mul.lo.s32 	%r17, %r14, %r16;
	cvt.u64.u32 	%rd7, %r17;
	add.s64 	%rd1, %rd6, %rd7;
	mul.lo.s32 	%r18, %r15, %r16;
	cvt.u64.u32 	%rd8, %r18;
	add.s64 	%rd2, %rd5, %rd8;
	shr.u32 	%r33, %r34, 1;
	setp.ge.u32 	%p1, %r33, %r13;
	@%p1 bra 	$L__BB0_7;
	and.b32  	%r4, %r34, 1;
$L__BB0_2:
	setp.ge.u32 	%p2, %r34, %r12;
	mov.b32 	%r35, 0;
	@%p2 bra 	$L__BB0_4;
	mul.wide.u32 	%rd9, %r34, 4;
	add.s64 	%rd10, %rd1, %rd9;
	ld.global.u32 	%r20, [%rd10];
	and.b32  	%r21, %r20, 15;
	shr.u32 	%r22, %r20, 4;
	and.b32  	%r23, %r22, 240;
	or.b32  	%r24, %r23, %r21;
	shr.u32 	%r25, %r20, 8;
	and.b32  	%r26, %r25, 3840;
	or.b32  	%r27, %r26, %r24;
	shr.u32 	%r28, %r20, 12;
	and.b32  	%r29, %r28, 61440;
	or.b32  	%r35, %r29, %r27;
$L__BB0_4:
	setp.ne.s32 	%p3, %r4, 0;
	// begin inline asm
	activemask.b32 %r30;
	// end inline asm
	shfl.sync.down.b32	%r31|%p4, %r35, 1, 31, %r30;
	shl.b32 	%r32, %r31, 16;
	or.b32  	%r9, %r32, %r35;
	@%p3 bra 	$L__BB0_6;
	mul.wide.u32 	%rd11, %r33, 4;
	add.s64 	%rd12, %rd2, %rd11;
	st.global.u32 	[%rd12], %r9;
$L__BB0_6:
	add.s32 	%r34, %r34, %r2;
	shr.u32 	%r33, %r34, 1;
	setp.lt.u32 	%p5, %r33, %r13;
	@%p5 bra 	$L__BB0_2;
$L__BB0_7:
	ret;

}
	// .globl	_Z18findNeighborKernelPjS_jjjS_S_j
.visible .entry _Z18findNeighborKernelPjS_jjjS_S_j(
	.param .u64 .ptr .align 1 _Z18findNeighborKernelPjS_jjjS_S_j_param_0,
	.param .u64 .ptr .align 1 _Z18findNeighborKernelPjS_jjjS_S_j_param_1,
	.param .u32 _Z18findNeighborKernelPjS_jjjS_S_j_param_2,
	.param .u32 _Z18findNeighborKernelPjS_jjjS_S_j_param_3,
	.param .u32 _Z18findNeighborKernelPjS_jjjS_S_j_param_4,
	.param .u64 .ptr .align 1 _Z18findNeighborKernelPjS_jjjS_S_j_param_5,
	.param .u64 .ptr .align 1 _Z18findNeighborKernelPjS_jjjS_S_j_param_6,
	.param .u32 _Z18findNeighborKernelPjS_jjjS_S_j_param_7
)
{
	.reg .pred 	%p<23>;
	.reg .b32 	%r<63>;
	.reg .b64 	%rd<16>;

	ld.param.u64 	%rd3, [_Z18findNeighborKernelPjS_jjjS_S_j_param_0];
	ld.param.u64 	%rd4, [_Z18findNeighborKernelPjS_jjjS_S_j_param_1];
	ld.param.u32 	%r11, [_Z18findNeighborKernelPjS_jjjS_S_j_param_2];
	ld.param.u32 	%r12, [_Z18findNeighborKernelPjS_jjjS_S_j_param_3];
	ld.param.u32 	%r13, [_Z18findNeighborKernelPjS_jjjS_S_j_param_4];
	ld.param.u64 	%rd5, [_Z18findNeighborKernelPjS_jjjS_S_j_param_5];
	ld.param.u64 	%rd6, [_Z18findNeighborKernelPjS_jjjS_S_j_param_6];
	ld.param.u32 	%r14, [_Z18findNeighborKernelPjS_jjjS_S_j_param_7];
	mov.u32 	%r1, %tid.x;
	mov.u32 	%r2, %tid.y;
	mov.u32 	%r3, %ctaid.y;
	mov.u32 	%r16, %ntid.y;
	mad.lo.s32 	%r4, %r3, %r16, %r2;
	setp.ge.u32 	%p1, %r4, %r11;
	setp.ge.u32 	%p2, %r1, %r12;
	mov.b32 	%r62, 0;
	or.pred  	%p3, %p1, %p2;
	@%p3 bra 	$L__BB1_3;
	cvta.to.global.u64 	%rd7, %rd4;
	mul.lo.s32 	%r18, %r13, %r4;
	cvt.u64.u32 	%rd8, %r18;
	add.s64 	%rd1, %rd7, %rd8;
	mov.u32 	%r5, %ntid.x;
	cvta.to.global.u64 	%rd2, %rd3;
	mov.b32 	%r62, 0;
	mov.u32 	%r60, %r1;
$L__BB1_2:
	mul.wide.u32 	%rd9, %r60, 4;
	add.s64 	%rd10, %rd1, %rd9;
	ld.global.u32 	%r19, [%rd10];
	add.s64 	%rd11, %rd2, %rd9;
	ld.global.u32 	%r20, [%rd11];
	and.b32  	%r21, %r20, %r19;
	and.b32  	%r22, %r21, 15;
	setp.ne.s32 	%p4, %r22, 0;
	selp.u32 	%r23, 1, 0, %p4;
	add.s32 	%r24, %r62, %r23;
	and.b32  	%r25, %r21, 240;
	setp.ne.s32 	%p5, %r25, 0;
	selp.u32 	%r26, 1, 0, %p5;
	add.s32 	%r27, %r24, %r26;
	and.b32  	%r28, %r21, 3840;
	setp.ne.s32 	%p6, %r28, 0;
	selp.u32 	%r29, 1, 0, %p6;
	add.s32 	%r30, %r27, %r29;
	and.b32  	%r31, %r21, 61440;
	setp.ne.s32 	%p7, %r31, 0;
	selp.u32 	%r32, 1, 0, %p7;
	add.s32 	%r33, %r30, %r32;
	and.b32  	%r34, %r21, 983040;
	setp.ne.s32 	%p8, %r34, 0;
	selp.u32 	%r35, 1, 0, %p8;
	add.s32 	%r36, %r33, %r35;
	and.b32  	%r37, %r21, 15728640;
	setp.ne.s32 	%p9, %r37, 0;
	selp.u32 	%r38, 1, 0, %p9;
	add.s32 	%r39, %r36, %r38;
	and.b32  	%r40, %r21, 251658240;
	setp.ne.s32 	%p10, %r40, 0;
	selp.u32 	%r41, 1, 0, %p10;
	add.s32 	%r42, %r39, %r41;
	and.b32  	%r43, %r21, -268435456;
	setp.ne.s32 	%p11, %r43, 0;
	selp.u32 	%r44, 1, 0, %p11;
	add.s32 	%r62, %r42, %r44;
	add.s32 	%r60, %r60, %r5;
	setp.lt.u32 	%p12, %r60, %r12;
	@%p12 bra 	$L__BB1_2;
$L__BB1_3:
	setp.ge.u32 	%p13, %r4, %r11;
	shfl.sync.down.b32	%r45|%p14, %r62, 16, 31, -1;
	add.s32 	%r46, %r45, %r62;
	shfl.sync.down.b32	%r47|%p15, %r46, 8, 31, -1;
	add.s32 	%r48, %r47, %r46;
	shfl.sync.down.b32	%r49|%p16, %r48, 4, 31, -1;
	add.s32 	%r50, %r49, %r48;
	shfl.sync.down.b32	%r51|%p17, %r50, 2, 31, -1;
	add.s32 	%r52, %r51, %r50;
	shfl.sync.down.b32	%r53|%p18, %r52, 1, 31, -1;
	add.s32 	%r54, %r53, %r52;
	setp.ne.s32 	%p19, %r1, 0;
	or.pred  	%p20, %p19, %p13;
	setp.lt.u32 	%p21, %r54, %r14;
	or.pred  	%p22, %p20, %p21;
	@%p22 bra 	$L__BB1_5;
	cvta.to.global.u64 	%rd12, %rd5;
	atom.global.add.u32 	%r56, [%rd12], 1;
	cvta.to.global.u64 	%rd13, %rd6;
	mul.wide.u32 	%rd14, %r3, 4;
	add.s64 	%rd15, %rd13, %rd14;
	mov.b32 	%r57, 1;
	shl.b32 	%r58, %r57, %r2;
	atom.global.or.b32 	%r59, [%rd15], %r58;
$L__BB1_5:
	ret;

}


// ===== COMPILED SASS (sm_100) =====

	.target	sm_100

	.elftype	@"ET_EXEC"


//--------------------- .note.nv.tkinfo           --------------------------
	.section	.note.nv.tkinfo,"",@"SHT_NOTE"
	.sectionflags	@"SHF_NOTE_NV_TKINFO"
	.tkinfo
        /*0018*/ 	.word	0x00000002
        /*0030*/ 	.string	""
        /*0030*/ 	.string	"ptxas"
        /*0030*/ 	.string	"Cuda compilation tools, release 13.0, V13.0.88"
        /*0030*/ 	.string	"Build cuda_13.0.r13.0/compiler.36424714_0"
        /*0030*/ 	.string	"-arch sm_100 -m 64 "



//--------------------- .note.nv.cuinfo           --------------------------
	.section	.note.nv.cuinfo,"",@"SHT_NOTE"
	.sectionflags	@"SHF_NOTE_NV_CUINFO"
        /*0018*/ 	.short	0x0002
        /*001a*/ 	.short	0x0064
        /*001c*/ 	.short	0x0082
	.zero		2


//--------------------- .nv.info                  --------------------------
	.section	.nv.info,"",@"SHT_CUDA_INFO"
	.align	4


	//----- nvinfo : EIATTR_REGCOUNT
	.align		4
        /*0000*/ 	.byte	0x04, 0x2f
        /*0002*/ 	.short	(.L_1 - .L_0)
	.align		4
.L_0:
        /*0004*/ 	.word	index@(_Z13packMatKernelPjjjjS_jj)
        /*0008*/ 	.word	0x0000000c


	//----- nvinfo : EIATTR_FRAME_SIZE
	.align		4
.L_1:
        /*000c*/ 	.byte	0x04, 0x11
        /*000e*/ 	.short	(.L_3 - .L_2)
	.align		4
.L_2:
        /*0010*/ 	.word	index@(_Z13packMatKernelPjjjjS_jj)
        /*0014*/ 	.word	0x00000000


	//----- nvinfo : EIATTR_REGCOUNT
	.align		4
.L_3:
        /*0018*/ 	.byte	0x04, 0x2f
        /*001a*/ 	.short	(.L_5 - .L_4)
	.align		4
.L_4:
        /*001c*/ 	.word	index@(_Z18findNeighborKernelPjS_jjjS_S_j)
        /*0020*/ 	.word	0x00000015


	//----- nvinfo : EIATTR_FRAME_SIZE
	.align		4
.L_5:
        /*0024*/ 	.byte	0x04, 0x11
        /*0026*/ 	.short	(.L_7 - .L_6)
	.align		4
.L_6:
        /*0028*/ 	.word	index@(_Z18findNeighborKernelPjS_jjjS_S_j)
        /*002c*/ 	.word	0x00000000


	//----- nvinfo : EIATTR_MIN_STACK_SIZE
	.align		4
.L_7:
        /*0030*/ 	.byte	0x04, 0x12
        /*0032*/ 	.short	(.L_9 - .L_8)
	.align		4
.L_8:
        /*0034*/ 	.word	index@(_Z18findNeighborKernelPjS_jjjS_S_j)
        /*0038*/ 	.word	0x00000000


	//----- nvinfo : EIATTR_MIN_STACK_SIZE
	.align		4
.L_9:
        /*003c*/ 	.byte	0x04, 0x12
        /*003e*/ 	.short	(.L_11 - .L_10)
	.align		4
.L_10:
        /*0040*/ 	.word	index@(_Z13packMatKernelPjjjjS_jj)
        /*0044*/ 	.word	0x00000000
.L_11:


//--------------------- .nv.compat                --------------------------
	.section	.nv.compat,"",@"SHT_CUDA_COMPAT_INFO"
	.align	4
        /*0000*/ 	.byte	0x02, 0x09, 0x00, 0x00, 0x02, 0x02, 0x01, 0x00, 0x02, 0x05, 0x05, 0x00, 0x03, 0x07, 0x01, 0x01
        /*0010*/ 	.byte	0x02, 0x03, 0x00, 0x00, 0x02, 0x06, 0x01, 0x00, 0x04, 0x0b, 0x08, 0x00, 0x09, 0x00, 0x00, 0x00
        /*0020*/ 	.byte	0x00, 0x00, 0x00, 0x00


//--------------------- .nv.info._Z18findNeighborKernelPjS_jjjS_S_j --------------------------
	.section	.nv.info._Z18findNeighborKernelPjS_jjjS_S_j,"",@"SHT_CUDA_INFO"
	.sectionflags	@""
	.align	4


	//----- nvinfo : EIATTR_CUDA_API_VERSION
	.align		4
        /*0000*/ 	.byte	0x04, 0x37
        /*0002*/ 	.short	(.L_13 - .L_12)
.L_12:
        /*0004*/ 	.word	0x00000082


	//----- nvinfo : EIATTR_KPARAM_INFO
	.align		4
.L_13:
        /*0008*/ 	.byte	0x04, 0x17
        /*000a*/ 	.short	(.L_15 - .L_14)
.L_14:
        /*000c*/ 	.word	0x00000000
        /*0010*/ 	.short	0x0007
        /*0012*/ 	.short	0x0030
        /*0014*/ 	.byte	0x00, 0xf0, 0x11, 0x00


	//----- nvinfo : EIATTR_KPARAM_INFO
	.align		4
.L_15:
        /*0018*/ 	.byte	0x04, 0x17
        /*001a*/ 	.short	(.L_17 - .L_16)
.L_16:
        /*001c*/ 	.word	0x00000000
        /*0020*/ 	.short	0x0006
        /*0022*/ 	.short	0x0028
        /*0024*/ 	.byte	0x00, 0xf5, 0x21, 0x00


	//----- nvinfo : EIATTR_KPARAM_INFO
	.align		4
.L_17:
        /*0028*/ 	.byte	0x04, 0x17
        /*002a*/ 	.short	(.L_19 - .L_18)
.L_18:
        /*002c*/ 	.word	0x00000000
        /*0030*/ 	.short	0x0005
        /*0032*/ 	.short	0x0020
        /*0034*/ 	.byte	0x00, 0xf5, 0x21, 0x00


	//----- nvinfo : EIATTR_KPARAM_INFO
	.align		4
.L_19:
        /*0038*/ 	.byte	0x04, 0x17
        /*003a*/ 	.short	(.L_21 - .L_20)
.L_20:
        /*003c*/ 	.word	0x00000000
        /*0040*/ 	.short	0x0004
        /*0042*/ 	.short	0x0018
        /*0044*/ 	.byte	0x00, 0xf0, 0x11, 0x00


	//----- nvinfo : EIATTR_KPARAM_INFO
	.align		4
.L_21:
        /*0048*/ 	.byte	0x04, 0x17
        /*004a*/ 	.short	(.L_23 - .L_22)
.L_22:
        /*004c*/ 	.word	0x00000000
        /*0050*/ 	.short	0x0003
        /*0052*/ 	.short	0x0014
        /*0054*/ 	.byte	0x00, 0xf0, 0x11, 0x00


	//----- nvinfo : EIATTR_KPARAM_INFO
	.align		4
.L_23:
        /*0058*/ 	.byte	0x04, 0x17
        /*005a*/ 	.short	(.L_25 - .L_24)
.L_24:
        /*005c*/ 	.word	0x00000000
        /*0060*/ 	.short	0x0002
        /*0062*/ 	.short	0x0010
        /*0064*/ 	.byte	0x00, 0xf0, 0x11, 0x00


	//----- nvinfo : EIATTR_KPARAM_INFO
	.align		4
.L_25:
        /*0068*/ 	.byte	0x04, 0x17
        /*006a*/ 	.short	(.L_27 - .L_26)
.L_26:
        /*006c*/ 	.word	0x00000000
        /*0070*/ 	.short	0x0001
        /*0072*/ 	.short	0x0008
        /*0074*/ 	.byte	0x00, 0xf5, 0x21, 0x00


	//----- nvinfo : EIATTR_KPARAM_INFO
	.align		4
.L_27:
        /*0078*/ 	.byte	0x04, 0x17
        /*007a*/ 	.short	(.L_29 - .L_28)
.L_28:
        /*007c*/ 	.word	0x00000000
        /*0080*/ 	.short	0x0000
        /*0082*/ 	.short	0x0000
        /*0084*/ 	.byte	0x00, 0xf5, 0x21, 0x00


	//----- nvinfo : EIATTR_SPARSE_MMA_MASK
	.align		4
.L_29:
        /*0088*/ 	.byte	0x03, 0x50
        /*008a*/ 	.short	0x0000


	//----- nvinfo : EIATTR_MAXREG_COUNT
	.align		4
        /*008c*/ 	.byte	0x03, 0x1b
        /*008e*/ 	.short	0x00ff


	//----- nvinfo : EIATTR_MERCURY_ISA_VERSION
	.align		4
        /*0090*/ 	.byte	0x03, 0x5f
        /*0092*/ 	.short	0x0101


	//----- nvinfo : EIATTR_INT_WARP_WIDE_INSTR_OFFSETS
	.align		4
        /*0094*/ 	.byte	0x04, 0x31
        /*0096*/ 	.short	(.L_31 - .L_30)


	//   ....[0]....
.L_30:
        /*0098*/ 	.word	0x00000490


	//   ....[1]....
        /*009c*/ 	.word	0x000004d0


	//----- nvinfo : EIATTR_COOP_GROUP_MASK_REGIDS
	.align		4
.L_31:
        /*00a0*/ 	.byte	0x04, 0x29
        /*00a2*/ 	.short	(.L_33 - .L_32)


	//   ....[0]....
.L_32:
        /*00a4*/ 	.word	0xffffffff


	//   ....[1]....
        /*00a8*/ 	.word	0xffffffff


	//   ....[2]....
        /*00ac*/ 	.word	0xffffffff


	//   ....[3]....
        /*00b0*/ 	.word	0xffffffff


	//   ....[4]....
        /*00b4*/ 	.word	0xffffffff


	//----- nvinfo : EIATTR_COOP_GROUP_INSTR_OFFSETS
	.align		4
.L_33:
        /*00b8*/ 	.byte	0x04, 0x28
        /*00ba*/ 	.short	(.L_35 - .L_34)


	//   ....[0]....
.L_34:
        /*00bc*/ 	.word	0x00000370


	//   ....[1]....
        /*00c0*/ 	.word	0x000003c0


	//   ....[2]....
        /*00c4*/ 	.word	0x000003e0


	//   ....[3]....
        /*00c8*/ 	.word	0x00000400


	//   ....[4]....
        /*00cc*/ 	.word	0x00000420


	//----- nvinfo : EIATTR_VRC_CTA_INIT_COUNT
	.align		4
.L_35:
        /*00d0*/ 	.byte	0x02, 0x4a
	.zero		1
	.zero		1


	//----- nvinfo : EIATTR_EXIT_INSTR_OFFSETS
	.align		4
        /*00d4*/ 	.byte	0x04, 0x1c
        /*00d6*/ 	.short	(.L_37 - .L_36)


	//   ....[0]....
.L_36:
        /*00d8*/ 	.word	0x00000450


	//   ....[1]....
        /*00dc*/ 	.word	0x00000540


	//----- nvinfo : EIATTR_CRS_STACK_SIZE
	.align		4
.L_37:
        /*00e0*/ 	.byte	0x04, 0x1e
        /*00e2*/ 	.short	(.L_39 - .L_38)
.L_38:
        /*00e4*/ 	.word	0x00000000


	//----- nvinfo : EIATTR_CBANK_PARAM_SIZE
	.align		4
.L_39:
        /*00e8*/ 	.byte	0x03, 0x19
        /*00ea*/ 	.short	0x0034


	//----- nvinfo : EIATTR_PARAM_CBANK
	.align		4
        /*00ec*/ 	.byte	0x04, 0x0a
        /*00ee*/ 	.short	(.L_41 - .L_40)
	.align		4
.L_40:
        /*00f0*/ 	.word	index@(.nv.constant0._Z18findNeighborKernelPjS_jjjS_S_j)
        /*00f4*/ 	.short	0x0380
        /*00f6*/ 	.short	0x0034


	//----- nvinfo : EIATTR_SW_WAR
	.align		4
.L_41:
        /*00f8*/ 	.byte	0x04, 0x36
        /*00fa*/ 	.short	(.L_43 - .L_42)
.L_42:
        /*00fc*/ 	.word	0x00000008
.L_43:


//--------------------- .nv.info._Z13packMatKernelPjjjjS_jj --------------------------
	.section	.nv.info._Z13packMatKernelPjjjjS_jj,"",@"SHT_CUDA_INFO"
	.sectionflags	@""
	.align	4


	//----- nvinfo : EIATTR_CUDA_API_VERSION
	.align		4
        /*0000*/ 	.byte	0x04, 0x37
        /*0002*/ 	.short	(.L_45 - .L_44)
.L_44:
        /*0004*/ 	.word	0x00000082


	//----- nvinfo : EIATTR_KPARAM_INFO
	.align		4
.L_45:
        /*0008*/ 	.byte	0x04, 0x17
        /*000a*/ 	.short	(.L_47 - .L_46)
.L_46:
        /*000c*/ 	.word	0x00000000
        /*0010*/ 	.short	0x0006
        /*0012*/ 	.short	0x0024
        /*0014*/ 	.byte	0x00, 0xf0, 0x11, 0x00


	//----- nvinfo : EIATTR_KPARAM_INFO
	.align		4
.L_47:
        /*0018*/ 	.byte	0x04, 0x17
        /*001a*/ 	.short	(.L_49 - .L_48)
.L_48:
        /*001c*/ 	.word	0x00000000
        /*0020*/ 	.short	0x0005
        /*0022*/ 	.short	0x0020
        /*0024*/ 	.byte	0x00, 0xf0, 0x11, 0x00


	//----- nvinfo : EIATTR_KPARAM_INFO
	.align		4
.L_49:
        /*0028*/ 	.byte	0x04, 0x17
        /*002a*/ 	.short	(.L_51 - .L_50)
.L_50:
        /*002c*/ 	.word	0x00000000
        /*0030*/ 	.short	0x0004
        /*0032*/ 	.short	0x0018
        /*0034*/ 	.byte	0x00, 0xf5, 0x21, 0x00


	//----- nvinfo : EIATTR_KPARAM_INFO
	.align		4
.L_51:
        /*0038*/ 	.byte	0x04, 0x17
        /*003a*/ 	.short	(.L_53 - .L_52)
.L_52:
        /*003c*/ 	.word	0x00000000
        /*0040*/ 	.short	0x0003
        /*0042*/ 	.short	0x0010
        /*0044*/ 	.byte	0x00, 0xf0, 0x11, 0x00


	//----- nvinfo : EIATTR_KPARAM_INFO
	.align		4
.L_53:
        /*0048*/ 	.byte	0x04, 0x17
        /*004a*/ 	.short	(.L_55 - .L_54)
.L_54:
        /*004c*/ 	.word	0x00000000
        /*0050*/ 	.short	0x0002
        /*0052*/ 	.short	0x000c
        /*0054*/ 	.byte	0x00, 0xf0, 0x11, 0x00


	//----- nvinfo : EIATTR_KPARAM_INFO
	.align		4
.L_55:
        /*0058*/ 	.byte	0x04, 0x17
        /*005a*/ 	.short	(.L_57 - .L_56)
.L_56:
        /*005c*/ 	.word	0x00000000
        /*0060*/ 	.short	0x0001
        /*0062*/ 	.short	0x0008
        /*0064*/ 	.byte	0x00, 0xf0, 0x11, 0x00


	//----- nvinfo : EIATTR_KPARAM_INFO
	.align		4
.L_57:
        /*0068*/ 	.byte	0x04, 0x17
        /*006a*/ 	.short	(.L_59 - .L_58)
.L_58:
        /*006c*/ 	.word	0x00000000
        /*0070*/ 	.short	0x0000
        /*0072*/ 	.short	0x0000
        /*0074*/ 	.byte	0x00, 0xf5, 0x21, 0x00


	//----- nvinfo : EIATTR_SPARSE_MMA_MASK
	.align		4
.L_59:
        /*0078*/ 	.byte	0x03, 0x50
        /*007a*/ 	.short	0x0000


	//----- nvinfo : EIATTR_MAXREG_COUNT
	.align		4
        /*007c*/ 	.byte	0x03, 0x1b
        /*007e*/ 	.short	0x00ff


	//----- nvinfo : EIATTR_MERCURY_ISA_VERSION
	.align		4
        /*0080*/ 	.byte	0x03, 0x5f
        /*0082*/ 	.short	0x0101


	//----- nvinfo : EIATTR_COOP_GROUP_MASK_REGIDS
	.align		4
        /*0084*/ 	.byte	0x04, 0x29
        /*0086*/ 	.short	(.L_61 - .L_60)


	//   ....[0]....
.L_60:
        /*0088*/ 	.word	0x05000007


	//----- nvinfo : EIATTR_COOP_GROUP_INSTR_OFFSETS
	.align		4
.L_61:
        /*008c*/ 	.byte	0x04, 0x28
        /*008e*/ 	.short	(.L_63 - .L_62)


	//   ....[0]....
.L_62:
        /*0090*/ 	.word	0x00000290


	//----- nvinfo : EIATTR_VRC_CTA_INIT_COUNT
	.align		4
.L_63:
        /*0094*/ 	.byte	0x02, 0x4a
	.zero		1
	.zero		1


	//----- nvinfo : EIATTR_EXIT_INSTR_OFFSETS
	.align		4
        /*0098*/ 	.byte	0x04, 0x1c
        /*009a*/ 	.short	(.L_65 - .L_64)


	//   ....[0]....
.L_64:
        /*009c*/ 	.word	0x00000100


	//   ....[1]....
        /*00a0*/ 	.word	0x000002f0


	//----- nvinfo : EIATTR_CRS_STACK_SIZE
	.align		4
.L_65:
        /*00a4*/ 	.byte	0x04, 0x1e
        /*00a6*/ 	.short	(.L_67 - .L_66)
.L_66:
        /*00a8*/ 	.word	0x00000000


	//----- nvinfo : EIATTR_CBANK_PARAM_SIZE
	.align		4
.L_67:
        /*00ac*/ 	.byte	0x03, 0x19
        /*00ae*/ 	.short	0x0028


	//----- nvinfo : EIATTR_PARAM_CBANK
	.align		4
        /*00b0*/ 	.byte	0x04, 0x0a
        /*00b2*/ 	.short	(.L_69 - .L_68)
	.align		4
.L_68:
        /*00b4*/ 	.word	index@(.nv.constant0._Z13packMatKernelPjjjjS_jj)
        /*00b8*/ 	.short	0x0380
        /*00ba*/ 	.short	0x0028


	//----- nvinfo : EIATTR_SW_WAR
	.align		4
.L_69:
        /*00bc*/ 	.byte	0x04, 0x36
        /*00be*/ 	.short	(.L_71 - .L_70)
.L_70:
        /*00c0*/ 	.word	0x00000008
.L_71:


//--------------------- .nv.callgraph             --------------------------
	.section	.nv.callgraph,"",@"SHT_CUDA_CALLGRAPH"
	.align	4
	.sectionentsize	8
	.align		4
        /*0000*/ 	.word	0x00000000
	.align		4
        /*0004*/ 	.word	0xffffffff
	.align		4
        /*0008*/ 	.word	0x00000000
	.align		4
        /*000c*/ 	.word	0xfffffffe
	.align		4
        /*0010*/ 	.word	0x00000000
	.align		4
        /*0014*/ 	.word	0xfffffffd
	.align		4
        /*0018*/ 	.word	0x00000000
	.align		4
        /*001c*/ 	.word	0xfffffffc


//--------------------- .text._Z18findNeighborKernelPjS_jjjS_S_j --------------------------
	.section	.text._Z18findNeighborKernelPjS_jjjS_S_j,"ax",@progbits
	.align	128
        .global         _Z18findNeighborKernelPjS_jjjS_S_j
        .type           _Z18findNeighborKernelPjS_jjjS_S_j,@function
        .size           _Z18findNeighborKernelPjS_jjjS_S_j,(.L_x_6 - _Z18findNeighborKernelPjS_jjjS_S_j)
        .other          _Z18findNeighborKernelPjS_jjjS_S_j,@"STO_CUDA_ENTRY STV_DEFAULT"
_Z18findNeighborKernelPjS_jjjS_S_j:
.text._Z18findNeighborKernelPjS_jjjS_S_j:
[----:B------:R-:W-:Y:S01]  /*0000*/  LDC R1, c[0x0][0x37c] ;  /* 0x0000df00ff017b82 */ /* 0x000fe20000000800 */
[----:B------:R-:W0:Y:S01]  /*0010*/  S2R R7, SR_TID.Y ;  /* 0x0000000000077919 */ /* 0x000e220000002200 */
[----:B------:R-:W0:Y:S01]  /*0020*/  LDCU UR4, c[0x0][0x364] ;  /* 0x00006c80ff0477ac */ /* 0x000e220008000800 */
[----:B------:R-:W-:Y:S01]  /*0030*/  BSSY.RECONVERGENT B0, `(.L_x_0) ;  /* 0x0000033000007945 */ /* 0x000fe20003800200 */
[----:B------:R-:W-:Y:S01]  /*0040*/  IMAD.MOV.U32 R12, RZ, RZ, RZ ;  /* 0x000000ffff0c7224 */ /* 0x000fe200078e00ff */
[----:B------:R-:W0:Y:S01]  /*0050*/  S2R R0, SR_CTAID.Y ;  /* 0x0000000000007919 */ /* 0x000e220000002600 */
[----:B------:R-:W1:Y:S01]  /*0060*/  LDCU.64 UR6, c[0x0][0x390] ;  /* 0x00007200ff0677ac */ /* 0x000e620008000a00 */
[----:B------:R-:W1:Y:S01]  /*0070*/  S2R R6, SR_TID.X ;  /* 0x0000000000067919 */ /* 0x000e620000002100 */
[----:B0-----:R-:W-:Y:S01]  /*0080*/  IMAD R16, R0, UR4, R7 ;  /* 0x0000000400107c24 */ /* 0x001fe2000f8e0207 */
[----:B------:R-:W0:Y:S01]  /*0090*/  LDCU.64 UR4, c[0x0][0x358] ;  /* 0x00006b00ff0477ac */ /* 0x000e220008000a00 */
[----:B-1----:R-:W-:-:S04]  /*00a0*/  ISETP.GE.U32.AND P0, PT, R6, UR7, PT ;  /* 0x0000000706007c0c */ /* 0x002fc8000bf06070 */
[----:B------:R-:W-:-:S13]  /*00b0*/  ISETP.GE.U32.OR P0, PT, R16, UR6, P0 ;  /* 0x0000000610007c0c */ /* 0x000fda0008706470 */
[----:B0-----:R-:W-:Y:S05]  /*00c0*/  @P0 BRA `(.L_x_1) ;  /* 0x0000000000a40947 */ /* 0x001fea0003800000 */
[----:B------:R-:W0:Y:S01]  /*00d0*/  LDC.64 R4, c[0x0][0x388] ;  /* 0x0000e200ff047b82 */ /* 0x000e220000000a00 */
[----:B------:R-:W1:Y:S01]  /*00e0*/  LDCU UR8, c[0x0][0x398] ;  /* 0x00007300ff0877ac */ /* 0x000e620008000800 */
[----:B------:R-:W-:Y:S01]  /*00f0*/  IMAD.MOV.U32 R12, RZ, RZ, RZ ;  /* 0x000000ffff0c7224 */ /* 0x000fe200078e00ff */
[----:B------:R-:W-:-:S05]  /*0100*/  MOV R13, R6 ;  /* 0x00000006000d7202 */ /* 0x000fca0000000f00 */
[----:B------:R-:W2:Y:S08]  /*0110*/  LDC R18, c[0x0][0x360] ;  /* 0x0000d800ff127b82 */ /* 0x000eb00000000800 */
[----:B------:R-:W3:Y:S01]  /*0120*/  LDC.64 R2, c[0x0][0x380] ;  /* 0x0000e000ff027b82 */ /* 0x000ee20000000a00 */
[----:B-1----:R-:W-:-:S05]  /*0130*/  IMAD R9, R16, UR8, RZ ;  /* 0x0000000810097c24 */ /* 0x002fca000f8e02ff */
[----:B0-----:R-:W-:-:S05]  /*0140*/  IADD3 R4, P0, PT, R9, R4, RZ ;  /* 0x0000000409047210 */ /* 0x001fca0007f1e0ff */
[----:B------:R-:W-:-:S08]  /*0150*/  IMAD.X R5, RZ, RZ, R5, P0 ;  /* 0x000000ffff057224 */ /* 0x000fd000000e0605 */
.L_x_2:
[----:B---3--:R-:W-:-:S04]  /*0160*/  IMAD.WIDE.U32 R10, R13, 0x4, R2 ;  /* 0x000000040d0a7825 */ /* 0x008fc800078e0002 */
[----:B------:R-:W-:Y:S02]  /*0170*/  IMAD.WIDE.U32 R8, R13, 0x4, R4 ;  /* 0x000000040d087825 */ /* 0x000fe400078e0004 */
[----:B------:R-:W3:Y:S04]  /*0180*/  LDG.E R11, desc[UR4][R10.64] ;  /* 0x000000040a0b7981 */ /* 0x000ee8000c1e1900 */
[----:B------:R-:W3:Y:S01]  /*0190*/  LDG.E R8, desc[UR4][R8.64] ;  /* 0x0000000408087981 */ /* 0x000ee2000c1e1900 */
[----:B------:R-:W-:Y:S02]  /*01a0*/  VIADD R15, R12, 0x1 ;  /* 0x000000010c0f7836 */ /* 0x000fe40000000000 */
[----:B--2---:R-:W-:Y:S01]  /*01b0*/  IMAD.IADD R13, R18, 0x1, R13 ;  /* 0x00000001120d7824 */ /* 0x004fe200078e020d */
[----:B---3--:R-:W-:-:S04]  /*01c0*/  LOP3.LUT R14, R11, R8, RZ, 0xc0, !PT ;  /* 0x000000080b0e7212 */ /* 0x008fc800078ec0ff */
[C---:B------:R-:W-:Y:S02]  /*01d0*/  LOP3.LUT P0, RZ, R14.reuse, 0xf, RZ, 0xc0, !PT ;  /* 0x0000000f0eff7812 */ /* 0x040fe4000780c0ff */
[----:B------:R-:W-:-:S11]  /*01e0*/  LOP3.LUT P1, RZ, R14, 0xf0, RZ, 0xc0, !PT ;  /* 0x000000f00eff7812 */ /* 0x000fd6000782c0ff */
[----:B------:R-:W-:Y:S01]  /*01f0*/  @!P0 IMAD.MOV R15, RZ, RZ, R12 ;  /* 0x000000ffff0f8224 */ /* 0x000fe200078e020c */
[----:B------:R-:W-:-:S04]  /*0200*/  LOP3.LUT P0, RZ, R14, 0xf00, RZ, 0xc0, !PT ;  /* 0x00000f000eff7812 */ /* 0x000fc8000780c0ff */
[----:B------:R-:W-:Y:S01]  /*0210*/  IADD3 R12, PT, PT, R15, 0x1, RZ ;  /* 0x000000010f0c7810 */ /* 0x000fe20007ffe0ff */
[----:B------:R-:W-:Y:S01]  /*0220*/  @!P1 IMAD.MOV R12, RZ, RZ, R15 ;  /* 0x000000ffff0c9224 */ /* 0x000fe200078e020f */
[----:B------:R-:W-:-:S03]  /*0230*/  LOP3.LUT P1, RZ, R14, 0xf000, RZ, 0xc0, !PT ;  /* 0x0000f0000eff7812 */ /* 0x000fc6000782c0ff */
[----:B------:R-:W-:-:S04]  /*0240*/  VIADD R10, R12, 0x1 ;  /* 0x000000010c0a7836 */ /* 0x000fc80000000000 */
[----:B------:R-:W-:Y:S02]  /*0250*/  @!P0 IADD3 R10, PT, PT, R12, RZ, RZ ;  /* 0x000000ff0c0a8210 */ /* 0x000fe40007ffe0ff */
[----:B------:R-:W-:-:S03]  /*0260*/  LOP3.LUT P0, RZ, R14, 0xf0000, RZ, 0xc0, !PT ;  /* 0x000f00000eff7812 */ /* 0x000fc6000780c0ff */
[----:B------:R-:W-:Y:S02]  /*0270*/  VIADD R8, R10, 0x1 ;  /* 0x000000010a087836 */ /* 0x000fe40000000000 */
[----:B------:R-:W-:Y:S01]  /*0280*/  @!P1 IMAD.MOV R8, RZ, RZ, R10 ;  /* 0x000000ffff089224 */ /* 0x000fe200078e020a */
[----:B------:R-:W-:-:S04]  /*0290*/  LOP3.LUT P1, RZ, R14, 0xf00000, RZ, 0xc0, !PT ;  /* 0x00f000000eff7812 */ /* 0x000fc8000782c0ff */
[----:B------:R-:W-:-:S03]  /*02a0*/  IADD3 R9, PT, PT, R8, 0x1, RZ ;  /* 0x0000000108097810 */ /* 0x000fc60007ffe0ff */
[----:B------:R-:W-:Y:S01]  /*02b0*/  @!P0 IMAD.MOV R9, RZ, RZ, R8 ;  /* 0x000000ffff098224 */ /* 0x000fe200078e0208 */
[----:B------:R-:W-:-:S03]  /*02c0*/  LOP3.LUT P0, RZ, R14, 0xf000000, RZ, 0xc0, !PT ;  /* 0x0f0000000eff7812 */ /* 0x000fc6000780c0ff */
[C---:B------:R-:W-:Y:S02]  /*02d0*/  VIADD R8, R9.reuse, 0x1 ;  /* 0x0000000109087836 */ /* 0x040fe40000000000 */
[----:B------:R-:W-:Y:S02]  /*02e0*/  @!P1 IADD3 R8, PT, PT, R9, RZ, RZ ;  /* 0x000000ff09089210 */ /* 0x000fe40007ffe0ff */
[----:B------:R-:W-:-:S03]  /*02f0*/  LOP3.LUT P1, RZ, R14, 0xf0000000, RZ, 0xc0, !PT ;  /* 0xf00000000eff7812 */ /* 0x000fc6000782c0ff */
[----:B------:R-:W-:-:S03]  /*0300*/  VIADD R9, R8, 0x1 ;  /* 0x0000000108097836 */ /* 0x000fc60000000000 */
[----:B------:R-:W-:Y:S02]  /*0310*/  @!P0 IADD3 R9, PT, PT, R8, RZ, RZ ;  /* 0x000000ff08098210 */ /* 0x000fe40007ffe0ff */
[----:B------:R-:W-:-:S03]  /*0320*/  ISETP.GE.U32.AND P0, PT, R13, UR7, PT ;  /* 0x000000070d007c0c */ /* 0x000fc6000bf06070 */
[----:B------:R-:W-:Y:S02]  /*0330*/  VIADD R12, R9, 0x1 ;  /* 0x00000001090c7836 */ /* 0x000fe40000000000 */
[----:B------:R-:W-:-:S08]  /*0340*/  @!P1 IMAD.MOV R12, RZ, RZ, R9 ;  /* 0x000000ffff0c9224 */ /* 0x000fd000078e0209 */
[----:B------:R-:W-:Y:S05]  /*0350*/  @!P0 BRA `(.L_x_2) ;  /* 0xfffffffc00808947 */ /* 0x000fea000383ffff */
.L_x_1:
[----:B------:R-:W-:Y:S05]  /*0360*/  BSYNC.RECONVERGENT B0 ;  /* 0x0000000000007941 */ /* 0x000fea0003800200 */
.L_x_0:
[----:B------:R-:W0:Y:S01]  /*0370*/  SHFL.DOWN PT, R3, R12, 0x10, 0x1f ;  /* 0x0a001f000c037f89 */ /* 0x000e2200000e0000 */
[----:B------:R-:W1:Y:S01]  /*0380*/  LDCU UR8, c[0x0][0x3b0] ;  /* 0x00007600ff0877ac */ /* 0x000e620008000800 */
[----:B------:R-:W-:-:S04]  /*0390*/  ISETP.GE.U32.AND P0, PT, R16, UR6, PT ;  /* 0x0000000610007c0c */ /* 0x000fc8000bf06070 */
[----:B------:R-:W-:Y:S02]  /*03a0*/  ISETP.NE.OR P0, PT, R6, RZ, P0 ;  /* 0x000000ff0600720c */ /* 0x000fe40000705670 */
[----:B0-----:R-:W-:-:S05]  /*03b0*/  IADD3 R3, PT, PT, R3, R12, RZ ;  /* 0x0000000c03037210 */ /* 0x001fca0007ffe0ff */
[----:B------:R-:W0:Y:S02]  /*03c0*/  SHFL.DOWN PT, R2, R3, 0x8, 0x1f ;  /* 0x09001f0003027f89 */ /* 0x000e2400000e0000 */
[----:B0-----:R-:W-:-:S05]  /*03d0*/  IMAD.IADD R2, R3, 0x1, R2 ;  /* 0x0000000103027824 */ /* 0x001fca00078e0202 */
[----:B------:R-:W0:Y:S02]  /*03e0*/  SHFL.DOWN PT, R5, R2, 0x4, 0x1f ;  /* 0x08801f0002057f89 */ /* 0x000e2400000e0000 */
[----:B0-----:R-:W-:-:S05]  /*03f0*/  IMAD.IADD R5, R2, 0x1, R5 ;  /* 0x0000000102057824 */ /* 0x001fca00078e0205 */
[----:B------:R-:W0:Y:S02]  /*0400*/  SHFL.DOWN PT, R4, R5, 0x2, 0x1f ;  /* 0x08401f0005047f89 */ /* 0x000e2400000e0000 */
[----:B0-----:R-:W-:-:S05]  /*0410*/  IADD3 R4, PT, PT, R5, R4, RZ ;  /* 0x0000000405047210 */ /* 0x001fca0007ffe0ff */
[----:B------:R-:W0:Y:S02]  /*0420*/  SHFL.DOWN PT, R9, R4, 0x1, 0x1f ;  /* 0x08201f0004097f89 */ /* 0x000e2400000e0000 */
[----:B0-----:R-:W-:-:S05]  /*0430*/  IMAD.IADD R9, R4, 0x1, R9 ;  /* 0x0000000104097824 */ /* 0x001fca00078e0209 */
[----:B-1----:R-:W-:-:S13]  /*0440*/  ISETP.LT.U32.OR P0, PT, R9, UR8, P0 ;  /* 0x0000000809007c0c */ /* 0x002fda0008701470 */
[----:B------:R-:W-:Y:S05]  /*0450*/  @P0 EXIT ;  /* 0x000000000000094d */ /* 0x000fea0003800000 */
[----:B------:R-:W0:Y:S01]  /*0460*/  S2R R6, SR_LANEID ;  /* 0x0000000000067919 */ /* 0x000e220000000000 */
[----:B------:R-:W-:Y:S01]  /*0470*/  IMAD.MOV.U32 R2, RZ, RZ, 0x1 ;  /* 0x00000001ff027424 */ /* 0x000fe200078e00ff */
[----:B------:R-:W1:Y:S01]  /*0480*/  LDC.64 R4, c[0x0][0x3a8] ;  /* 0x0000ea00ff047b82 */ /* 0x000e620000000a00 */
[----:B------:R-:W-:Y:S02]  /*0490*/  VOTEU.ANY UR6, UPT, PT ;  /* 0x0000000000067886 */ /* 0x000fe400038e0100 */
[----:B------:R-:W-:Y:S01]  /*04a0*/  UFLO.U32 UR7, UR6 ;  /* 0x00000006000772bd */ /* 0x000fe200080e0000 */
[----:B------:R-:W-:Y:S01]  /*04b0*/  SHF.L.U32 R7, R2, R7, RZ ;  /* 0x0000000702077219 */ /* 0x000fe200000006ff */
[----:B------:R-:W2:Y:S03]  /*04c0*/  POPC R9, UR6 ;  /* 0x0000000600097d09 */ /* 0x000ea60008000000 */
[----:B------:R-:W3:Y:S08]  /*04d0*/  REDUX.OR UR8, R7 ;  /* 0x00000000070873c4 */ /* 0x000ef00000004000 */
[----:B------:R-:W2:Y:S01]  /*04e0*/  LDC.64 R2, c[0x0][0x3a0] ;  /* 0x0000e800ff027b82 */ /* 0x000ea20000000a00 */
[----:B-1----:R-:W-:Y:S01]  /*04f0*/  IMAD.WIDE.U32 R4, R0, 0x4, R4 ;  /* 0x0000000400047825 */ /* 0x002fe200078e0004 */
[----:B0-----:R-:W-:-:S02]  /*0500*/  ISETP.EQ.U32.AND P0, PT, R6, UR7, PT ;  /* 0x0000000706007c0c */ /* 0x001fc4000bf02070 */
[----:B---3--:R-:W-:-:S11]  /*0510*/  MOV R11, UR8 ;  /* 0x00000008000b7c02 */ /* 0x008fd60008000f00 */
[----:B--2---:R-:W-:Y:S04]  /*0520*/  @P0 REDG.E.ADD.STRONG.GPU desc[UR4][R2.64], R9 ;  /* 0x000000090200098e */ /* 0x004fe8000c12e104 */
[----:B------:R-:W-:Y:S01]  /*0530*/  @P0 REDG.E.OR.STRONG.GPU desc[UR4][R4.64], R11 ;  /* 0x0000000b0400098e */ /* 0x000fe2000f12e104 */
[----:B------:R-:W-:Y:S05]  /*0540*/  EXIT ;  /* 0x000000000000794d */ /* 0x000fea0003800000 */
.L_x_3:
[----:B------:R-:W-:-:S00]  /*0550*/  BRA `(.L_x_3) ;  /* 0xfffffffc00fc7947 */ /* 0x000fc0000383ffff */
[----:B------:R-:W-:-:S00]  /*0560*/  NOP ;  /* 0x0000000000007918 */ /* 0x000fc00000000000 */
        /* <DEDUP_REMOVED lines=9> */
.L_x_6:


//--------------------- .text._Z13packMatKernelPjjjjS_jj --------------------------
	.section	.text._Z13packMatKernelPjjjjS_jj,"ax",@progbits
	.align	128
        .global         _Z13packMatKernelPjjjjS_jj
        .type           _Z13packMatKernelPjjjjS_jj,@function
        .size           _Z13packMatKernelPjjjjS_jj,(.L_x_7 - _Z13packMatKernelPjjjjS_jj)
        .other          _Z13packMatKernelPjjjjS_jj,@"STO_CUDA_ENTRY STV_DEFAULT"
_Z13packMatKernelPjjjjS_jj:
.text._Z13packMatKernelPjjjjS_jj:
[----:B------:R-:W-:Y:S01]  /*0000*/  LDC R1, c[0x0][0x37c] ;  /* 0x0000df00ff017b82 */ /* 0x000fe20000000800 */
[----:B------:R-:W0:Y:S07]  /*0010*/  S2R R5, SR_TID.X ;  /* 0x0000000000057919 */ /* 0x000e2e0000002100 */
[----:B------:R-:W1:Y:S01]  /*0020*/  S2UR UR4, SR_CTAID.X ;  /* 0x00000000000479c3 */ /* 0x000e620000002500 */
[----:B------:R-:W2:Y:S01]  /*0030*/  LDCU.64 UR10, c[0x0][0x3a0] ;  /* 0x00007400ff0a77ac */ /* 0x000ea20008000a00 */
[----:B------:R-:W1:Y:S01]  /*0040*/  LDCU UR5, c[0x0][0x390] ;  /* 0x00007200ff0577ac */ /* 0x000e620008000800 */
[----:B------:R-:W3:Y:S01]  /*0050*/  LDCU.64 UR6, c[0x0][0x380] ;  /* 0x00007000ff0677ac */ /* 0x000ee20008000a00 */
[----:B------:R-:W4:Y:S01]  /*0060*/  LDCU.64 UR8, c[0x0][0x398] ;  /* 0x00007300ff0877ac */ /* 0x000f220008000a00 */
[----:B-1----:R-:W-:-:S02]  /*0070*/  UIMAD UR5, UR4, UR5, URZ ;  /* 0x00000005040572a4 */ /* 0x002fc4000f8e02ff */
[----:B--2---:R-:W-:Y:S02]  /*0080*/  UIMAD UR4, UR4, UR11, URZ ;  /* 0x0000000b040472a4 */ /* 0x004fe4000f8e02ff */
[----:B---3--:R-:W-:Y:S01]  /*0090*/  UIADD3 UR6, UP0, UPT, UR5, UR6, URZ ;  /* 0x0000000605067290 */ /* 0x008fe2000ff1e0ff */
[----:B0-----:R-:W-:Y:S01]  /*00a0*/  SHF.R.U32.HI R0, RZ, 0x1, R5 ;  /* 0x00000001ff007819 */ /* 0x001fe20000011605 */
[----:B----4-:R-:W-:Y:S02]  /*00b0*/  UIADD3 UR4, UP1, UPT, UR4, UR8, URZ ;  /* 0x0000000804047290 */ /* 0x010fe4000ff3e0ff */
[----:B------:R-:W-:Y:S01]  /*00c0*/  UIADD3.X UR7, UPT, UPT, URZ, UR7, URZ, UP0, !UPT ;  /* 0x00000007ff077290 */ /* 0x000fe200087fe4ff */
[----:B------:R-:W-:Y:S01]  /*00d0*/  ISETP.GE.U32.AND P0, PT, R0, UR10, PT ;  /* 0x0000000a00007c0c */ /* 0x000fe2000bf06070 */
[----:B------:R-:W-:Y:S01]  /*00e0*/  UIADD3.X UR5, UPT, UPT, URZ, UR9, URZ, UP1, !UPT ;  /* 0x00000009ff057290 */ /* 0x000fe20008ffe4ff */
[----:B------:R-:W0:Y:S11]  /*00f0*/  LDCU UR8, c[0x0][0x360] ;  /* 0x00006c00ff0877ac */ /* 0x000e360008000800 */
[----:B0-----:R-:W-:Y:S05]  /*0100*/  @P0 EXIT ;  /* 0x000000000000094d */ /* 0x001fea0003800000 */
[----:B------:R-:W-:Y:S01]  /*0110*/  LOP3.LUT P0, RZ, R5, 0x1, RZ, 0xc0, !PT ;  /* 0x0000000105ff7812 */ /* 0x000fe2000780c0ff */
[----:B------:R-:W0:Y:S01]  /*0120*/  LDCU.64 UR10, c[0x0][0x358] ;  /* 0x00006b00ff0a77ac */ /* 0x000e220008000a00 */
[----:B------:R-:W1:Y:S01]  /*0130*/  LDCU UR9, c[0x0][0x38c] ;  /* 0x00007180ff0977ac */ /* 0x000e620008000800 */
[----:B------:R-:W2:Y:S10]  /*0140*/  LDCU UR12, c[0x0][0x3a0] ;  /* 0x00007400ff0c77ac */ /* 0x000eb40008000800 */
.L_x_4:
[----:B-1----:R-:W-:Y:S01]  /*0150*/  ISETP.GE.U32.AND P1, PT, R5, UR9, PT ;  /* 0x0000000905007c0c */ /* 0x002fe2000bf26070 */
[----:B---3--:R-:W-:Y:S02]  /*0160*/  IMAD.U32 R2, RZ, RZ, UR6 ;  /* 0x00000006ff027e24 */ /* 0x008fe4000f8e00ff */
[----:B------:R-:W-:-:S10]  /*0170*/  IMAD.U32 R3, RZ, RZ, UR7 ;  /* 0x00000007ff037e24 */ /* 0x000fd4000f8e00ff */
[----:B------:R-:W-:-:S06]  /*0180*/  @!P1 IMAD.WIDE.U32 R2, R5, 0x4, R2 ;  /* 0x0000000405029825 */ /* 0x000fcc00078e0002 */
[----:B0-----:R0:W3:Y:S01]  /*0190*/  @!P1 LDG.E R2, desc[UR10][R2.64] ;  /* 0x0000000a02029981 */ /* 0x0010e2000c1e1900 */
[----:B------:R-:W-:Y:S02]  /*01a0*/  VIADD R5, R5, UR8 ;  /* 0x0000000805057c36 */ /* 0x000fe40008000000 */
[----:B0-----:R-:W-:Y:S01]  /*01b0*/  IMAD.U32 R3, RZ, RZ, UR5 ;  /* 0x00000005ff037e24 */ /* 0x001fe2000f8e00ff */
[--C-:B---3--:R-:W-:Y:S02]  /*01c0*/  @!P1 SHF.R.U32.HI R4, RZ, 0x4, R2.reuse ;  /* 0x00000004ff049819 */ /* 0x108fe40000011602 */
[--C-:B------:R-:W-:Y:S02]  /*01d0*/  @!P1 SHF.R.U32.HI R6, RZ, 0x8, R2.reuse ;  /* 0x00000008ff069819 */ /* 0x100fe40000011602 */
[----:B------:R-:W-:Y:S01]  /*01e0*/  @!P1 LOP3.LUT R7, R4, 0xf0, RZ, 0xc0, !PT ;  /* 0x000000f004079812 */ /* 0x000fe200078ec0ff */
[----:B------:R-:W-:Y:S01]  /*01f0*/  IMAD.MOV.U32 R4, RZ, RZ, RZ ;  /* 0x000000ffff047224 */ /* 0x000fe200078e00ff */
[----:B------:R-:W-:-:S02]  /*0200*/  @!P1 SHF.R.U32.HI R9, RZ, 0xc, R2 ;  /* 0x0000000cff099819 */ /* 0x000fc40000011602 */
[----:B------:R-:W-:Y:S01]  /*0210*/  @!P1 LOP3.LUT R7, R7, 0xf, R2, 0xf8, !PT ;  /* 0x0000000f07079812 */ /* 0x000fe200078ef802 */
[----:B------:R-:W-:-:S03]  /*0220*/  IMAD.U32 R2, RZ, RZ, UR4 ;  /* 0x00000004ff027e24 */ /* 0x000fc6000f8e00ff */
[----:B------:R-:W-:Y:S01]  /*0230*/  @!P1 LOP3.LUT R6, R7, 0xf00, R6, 0xf8, !PT ;  /* 0x00000f0007069812 */ /* 0x000fe200078ef806 */
[----:B------:R-:W-:Y:S01]  /*0240*/  @!P0 IMAD.WIDE.U32 R2, R0, 0x4, R2 ;  /* 0x0000000400028825 */ /* 0x000fe200078e0002 */
[----:B------:R-:W-:Y:S02]  /*0250*/  VOTE.ANY R7, PT, PT ;  /* 0x0000000000077806 */ /* 0x000fe400038e0100 */
[----:B------:R-:W-:Y:S02]  /*0260*/  @!P1 LOP3.LUT R4, R6, 0xf000, R9, 0xf8, !PT ;  /* 0x0000f00006049812 */ /* 0x000fe400078ef809 */
[----:B------:R-:W-:Y:S05]  /*0270*/  WARPSYNC R7 ;  /* 0x0000000007007348 */ /* 0x000fea0003800000 */
[----:B------:R-:W-:Y:S01]  /*0280*/  SHF.R.U32.HI R0, RZ, 0x1, R5 ;  /* 0x00000001ff007819 */ /* 0x000fe20000011605 */
[----:B------:R-:W0:Y:S03]  /*0290*/  SHFL.DOWN PT, R7, R4, 0x1, 0x1f ;  /* 0x08201f0004077f89 */ /* 0x000e2600000e0000 */
[----:B--2---:R-:W-:Y:S01]  /*02a0*/  ISETP.GE.U32.AND P1, PT, R0, UR12, PT ;  /* 0x0000000c00007c0c */ /* 0x004fe2000bf26070 */
[----:B0-----:R-:W-:-:S05]  /*02b0*/  IMAD.U32 R9, R7, 0x10000, RZ ;  /* 0x0001000007097824 */ /* 0x001fca00078e00ff */
[----:B------:R-:W-:-:S05]  /*02c0*/  LOP3.LUT R9, R9, R4, RZ, 0xfc, !PT ;  /* 0x0000000409097212 */ /* 0x000fca00078efcff */
[----:B------:R3:W-:Y:S02]  /*02d0*/  @!P0 STG.E desc[UR10][R2.64], R9 ;  /* 0x0000000902008986 */ /* 0x0007e4000c10190a */
[----:B------:R-:W-:Y:S05]  /*02e0*/  @!P1 BRA `(.L_x_4) ;  /* 0xfffffffc00989947 */ /* 0x000fea000383ffff */
[----:B------:R-:W-:Y:S05]  /*02f0*/  EXIT ;  /* 0x000000000000794d */ /* 0x000fea0003800000 */
.L_x_5:
        /* <DEDUP_REMOVED lines=16> */
.L_x_7:


//--------------------- .nv.shared.reserved.0     --------------------------
	.section	.nv.shared.reserved.0,"aw",@nobits
	.weak		__nv_reservedSMEM_offset_0_alias
	.size		__nv_reservedSMEM_offset_0_alias, 0, 64
	.other		__nv_reservedSMEM_offset_0_alias,@"STO_CUDA_RESERVED_SHARED STV_DEFAULT"
__nv_reservedSMEM_offset_0_alias:
	.zero		0
	.zero		64


//--------------------- .nv.constant0._Z18findNeighborKernelPjS_jjjS_S_j --------------------------
	.section	.nv.constant0._Z18findNeighborKernelPjS_jjjS_S_j,"a",@progbits
	.sectionflags	@""
	.align	4
.nv.constant0._Z18findNeighborKernelPjS_jjjS_S_j:
	.zero		948


//--------------------- .nv.constant0._Z13packMatKernelPjjjjS_jj --------------------------
	.section	.nv.constant0._Z13packMatKernelPjjjjS_jj,"a",@progbits
	.sectionflags	@""
	.align	4
.nv.constant0._Z13packMatKernelPjjjjS_jj:
	.zero		936


//--------------------- SYMBOLS --------------------------

	.type		.nv.reservedSmem.offset0,@object
	.size		.nv.reservedSmem.offset0,0x4
